//
// Generated by NVIDIA NVVM Compiler
//
// Compiler Build ID: CL-36424714
// Cuda compilation tools, release 13.0, V13.0.88
// Based on NVVM 20.0.0
//

.version 9.0
.target sm_100
.address_size 64

	// .globl	_Z10updateDistPiS_iPb

.visible .entry _Z10updateDistPiS_iPb(
	.param .u64 .ptr .align 1 _Z10updateDistPiS_iPb_param_0,
	.param .u64 .ptr .align 1 _Z10updateDistPiS_iPb_param_1,
	.param .u32 _Z10updateDistPiS_iPb_param_2,
	.param .u64 .ptr .align 1 _Z10updateDistPiS_iPb_param_3
)
{
	.reg .pred 	%p<7>;
	.reg .b16 	%rs<3>;
	.reg .b32 	%r<21>;
	.reg .b64 	%rd<13>;

	ld.param.u64 	%rd7, [_Z10updateDistPiS_iPb_param_0];
	ld.param.u64 	%rd6, [_Z10updateDistPiS_iPb_param_1];
	ld.param.u32 	%r11, [_Z10updateDistPiS_iPb_param_2];
	ld.param.u64 	%rd8, [_Z10updateDistPiS_iPb_param_3];
	cvta.to.global.u64 	%rd1, %rd7;
	cvta.to.global.u64 	%rd2, %rd8;
	mov.u32 	%r1, %ntid.x;
	mov.u32 	%r12, %ctaid.x;
	mov.u32 	%r13, %tid.x;
	mad.lo.s32 	%r2, %r1, %r12, %r13;
	mov.b16 	%rs1, 0;
	st.global.u8 	[%rd2], %rs1;
	setp.lt.s32 	%p1, %r11, 1;
	@%p1 bra 	$L__BB0_9;
	mov.u32 	%r15, %nctaid.x;
	mul.lo.s32 	%r3, %r1, %r15;
	cvta.to.global.u64 	%rd3, %rd6;
	mov.b32 	%r19, 0;
$L__BB0_2:
	setp.ge.s32 	%p2, %r2, %r11;
	@%p2 bra 	$L__BB0_8;
	mul.lo.s32 	%r5, %r19, %r11;
	mul.wide.u32 	%rd9, %r19, 4;
	add.s64 	%rd4, %rd1, %rd9;
	mov.u32 	%r20, %r2;
$L__BB0_4:
	add.s32 	%r16, %r20, %r5;
	mul.wide.s32 	%rd10, %r16, 4;
	add.s64 	%rd11, %rd3, %rd10;
	ld.global.u32 	%r7, [%rd11];
	setp.gt.s32 	%p3, %r7, 999999;
	@%p3 bra 	$L__BB0_7;
	ld.global.u32 	%r17, [%rd4];
	add.s32 	%r8, %r17, %r7;
	mul.wide.s32 	%rd12, %r20, 4;
	add.s64 	%rd5, %rd1, %rd12;
	ld.global.u32 	%r18, [%rd5];
	setp.ge.s32 	%p4, %r8, %r18;
	@%p4 bra 	$L__BB0_7;
	st.global.u32 	[%rd5], %r8;
	mov.b16 	%rs2, 1;
	st.global.u8 	[%rd2], %rs2;
$L__BB0_7:
	add.s32 	%r20, %r20, %r3;
	setp.lt.s32 	%p5, %r20, %r11;
	@%p5 bra 	$L__BB0_4;
$L__BB0_8:
	add.s32 	%r19, %r19, 1;
	setp.ne.s32 	%p6, %r19, %r11;
	@%p6 bra 	$L__BB0_2;
$L__BB0_9:
	ret;

}
	// .globl	_Z14negativeDetectPiS_iPb
.visible .entry _Z14negativeDetectPiS_iPb(
	.param .u64 .ptr .align 1 _Z14negativeDetectPiS_iPb_param_0,
	.param .u64 .ptr .align 1 _Z14negativeDetectPiS_iPb_param_1,
	.param .u32 _Z14negativeDetectPiS_iPb_param_2,
	.param .u64 .ptr .align 1 _Z14negativeDetectPiS_iPb_param_3
)
{
	.reg .pred 	%p<7>;
	.reg .b16 	%rs<3>;
	.reg .b32 	%r<21>;
	.reg .b64 	%rd<13>;

	ld.param.u64 	%rd6, [_Z14negativeDetectPiS_iPb_param_0];
	ld.param.u64 	%rd5, [_Z14negativeDetectPiS_iPb_param_1];
	ld.param.u32 	%r10, [_Z14negativeDetectPiS_iPb_param_2];
	ld.param.u64 	%rd7, [_Z14negativeDetectPiS_iPb_param_3];
	cvta.to.global.u64 	%rd1, %rd6;
	cvta.to.global.u64 	%rd2, %rd7;
	mov.u32 	%r1, %ntid.x;
	mov.u32 	%r11, %ctaid.x;
	mov.u32 	%r12, %tid.x;
	mad.lo.s32 	%r2, %r1, %r11, %r12;
	mov.b16 	%rs1, 0;
	st.global.u8 	[%rd2], %rs1;
	setp.lt.s32 	%p1, %r10, 1;
	@%p1 bra 	$L__BB1_9;
	mov.u32 	%r14, %nctaid.x;
	mul.lo.s32 	%r3, %r1, %r14;
	cvta.to.global.u64 	%rd3, %rd5;
	mov.b32 	%r19, 0;
$L__BB1_2:
	setp.ge.s32 	%p2, %r2, %r10;
	@%p2 bra 	$L__BB1_8;
	mul.lo.s32 	%r5, %r19, %r10;
	mul.wide.u32 	%rd8, %r19, 4;
	add.s64 	%rd4, %rd1, %rd8;
	mov.u32 	%r20, %r2;
$L__BB1_4:
	add.s32 	%r15, %r20, %r5;
	mul.wide.s32 	%rd9, %r15, 4;
	add.s64 	%rd10, %rd3, %rd9;
	ld.global.u32 	%r7, [%rd10];
	setp.gt.s32 	%p3, %r7, 999999;
	@%p3 bra 	$L__BB1_7;
	ld.global.u32 	%r16, [%rd4];
	add.s32 	%r17, %r16, %r7;
	mul.wide.s32 	%rd11, %r20, 4;
	add.s64 	%rd12, %rd1, %rd11;
	ld.global.u32 	%r18, [%rd12];
	setp.ge.s32 	%p4, %r17, %r18;
	@%p4 bra 	$L__BB1_7;
	mov.b16 	%rs2, 1;
	st.global.u8 	[%rd2], %rs2;
$L__BB1_7:
	add.s32 	%r20, %r20, %r3;
	setp.lt.s32 	%p5, %r20, %r10;
	@%p5 bra 	$L__BB1_4;
$L__BB1_8:
	add.s32 	%r19, %r19, 1;
	setp.ne.s32 	%p6, %r19, %r10;
	@%p6 bra 	$L__BB1_2;
$L__BB1_9:
	ret;

}


// ===== COMPILED SASS (sm_100) =====

	.target	sm_100

	.elftype	@"ET_EXEC"


//--------------------- .note.nv.tkinfo           --------------------------
	.section	.note.nv.tkinfo,"",@"SHT_NOTE"
	.sectionflags	@"SHF_NOTE_NV_TKINFO"
	.tkinfo
        /*0018*/ 	.word	0x00000002
        /*0030*/ 	.string	""
        /*0030*/ 	.string	"ptxas"
        /*0030*/ 	.string	"Cuda compilation tools, release 13.0, V13.0.88"
        /*0030*/ 	.string	"Build cuda_13.0.r13.0/compiler.36424714_0"
        /*0030*/ 	.string	"-arch sm_100 -m 64 "



//--------------------- .note.nv.cuinfo           --------------------------
	.section	.note.nv.cuinfo,"",@"SHT_NOTE"
	.sectionflags	@"SHF_NOTE_NV_CUINFO"
        /*0018*/ 	.short	0x0002
        /*001a*/ 	.short	0x0064
        /*001c*/ 	.short	0x0082
	.zero		2


//--------------------- .nv.info                  --------------------------
	.section	.nv.info,"",@"SHT_CUDA_INFO"
	.align	4


	//----- nvinfo : EIATTR_REGCOUNT
	.align		4
        /*0000*/ 	.byte	0x04, 0x2f
        /*0002*/ 	.short	(.L_1 - .L_0)
	.align		4
.L_0:
        /*0004*/ 	.word	index@(_Z10updateDistPiS_iPb)
        /*0008*/ 	.word	0x00000014


	//----- nvinfo : EIATTR_FRAME_SIZE
	.align		4
.L_1:
        /*000c*/ 	.byte	0x04, 0x11
        /*000e*/ 	.short	(.L_3 - .L_2)
	.align		4
.L_2:
        /*0010*/ 	.word	index@(_Z10updateDistPiS_iPb)
        /*0014*/ 	.word	0x00000000


	//----- nvinfo : EIATTR_REGCOUNT
	.align		4
.L_3:
        /*0018*/ 	.byte	0x04, 0x2f
        /*001a*/ 	.short	(.L_5 - .L_4)
	.align		4
.L_4:
        /*001c*/ 	.word	index@(_Z14negativeDetectPiS_iPb)
        /*0020*/ 	.word	0x00000012


	//----- nvinfo : EIATTR_FRAME_SIZE
	.align		4
.L_5:
        /*0024*/ 	.byte	0x04, 0x11
        /*0026*/ 	.short	(.L_7 - .L_6)
	.align		4
.L_6:
        /*0028*/ 	.word	index@(_Z14negativeDetectPiS_iPb)
        /*002c*/ 	.word	0x00000000


	//----- nvinfo : EIATTR_MIN_STACK_SIZE
	.align		4
.L_7:
        /*0030*/ 	.byte	0x04, 0x12
        /*0032*/ 	.short	(.L_9 - .L_8)
	.align		4
.L_8:
        /*0034*/ 	.word	index@(_Z14negativeDetectPiS_iPb)
        /*0038*/ 	.word	0x00000000


	//----- nvinfo : EIATTR_MIN_STACK_SIZE
	.align		4
.L_9:
        /*003c*/ 	.byte	0x04, 0x12
        /*003e*/ 	.short	(.L_11 - .L_10)
	.align		4
.L_10:
        /*0040*/ 	.word	index@(_Z10updateDistPiS_iPb)
        /*0044*/ 	.word	0x00000000
.L_11:


//--------------------- .nv.compat                --------------------------
	.section	.nv.compat,"",@"SHT_CUDA_COMPAT_INFO"
	.align	4
        /*0000*/ 	.byte	0x02, 0x09, 0x00, 0x00, 0x02, 0x02, 0x01, 0x00, 0x02, 0x05, 0x05, 0x00, 0x03, 0x07, 0x01, 0x01
        /*0010*/ 	.byte	0x02, 0x03, 0x00, 0x00, 0x02, 0x06, 0x01, 0x00, 0x04, 0x0b, 0x08, 0x00, 0x09, 0x00, 0x00, 0x00
        /*0020*/ 	.byte	0x00, 0x00, 0x00, 0x00


//--------------------- .nv.info._Z14negativeDetectPiS_iPb --------------------------
	.section	.nv.info._Z14negativeDetectPiS_iPb,"",@"SHT_CUDA_INFO"
	.sectionflags	@""
	.align	4


	//----- nvinfo : EIATTR_CUDA_API_VERSION
	.align		4
        /*0000*/ 	.byte	0x04, 0x37
        /*0002*/ 	.short	(.L_13 - .L_12)
.L_12:
        /*0004*/ 	.word	0x00000082


	//----- nvinfo : EIATTR_KPARAM_INFO
	.align		4
.L_13:
        /*0008*/ 	.byte	0x04, 0x17
        /*000a*/ 	.short	(.L_15 - .L_14)
.L_14:
        /*000c*/ 	.word	0x00000000
        /*0010*/ 	.short	0x0003
        /*0012*/ 	.short	0x0018
        /*0014*/ 	.byte	0x00, 0xf5, 0x21, 0x00


	//----- nvinfo : EIATTR_KPARAM_INFO
	.align		4
.L_15:
        /*0018*/ 	.byte	0x04, 0x17
        /*001a*/ 	.short	(.L_17 - .L_16)
.L_16:
        /*001c*/ 	.word	0x00000000
        /*0020*/ 	.short	0x0002
        /*0022*/ 	.short	0x0010
        /*0024*/ 	.byte	0x00, 0xf0, 0x11, 0x00


	//----- nvinfo : EIATTR_KPARAM_INFO
	.align		4
.L_17:
        /*0028*/ 	.byte	0x04, 0x17
        /*002a*/ 	.short	(.L_19 - .L_18)
.L_18:
        /*002c*/ 	.word	0x00000000
        /*0030*/ 	.short	0x0001
        /*0032*/ 	.short	0x0008
        /*0034*/ 	.byte	0x00, 0xf5, 0x21, 0x00


	//----- nvinfo : EIATTR_KPARAM_INFO
	.align		4
.L_19:
        /*0038*/ 	.byte	0x04, 0x17
        /*003a*/ 	.short	(.L_21 - .L_20)
.L_20:
        /*003c*/ 	.word	0x00000000
        /*0040*/ 	.short	0x0000
        /*0042*/ 	.short	0x0000
        /*0044*/ 	.byte	0x00, 0xf5, 0x21, 0x00


	//----- nvinfo : EIATTR_SPARSE_MMA_MASK
	.align		4
.L_21:
        /*0048*/ 	.byte	0x03, 0x50
        /*004a*/ 	.short	0x0000


	//----- nvinfo : EIATTR_MAXREG_COUNT
	.align		4
        /*004c*/ 	.byte	0x03, 0x1b
        /*004e*/ 	.short	0x00ff


	//----- nvinfo : EIATTR_MERCURY_ISA_VERSION
	.align		4
        /*0050*/ 	.byte	0x03, 0x5f
        /*0052*/ 	.short	0x0101


	//----- nvinfo : EIATTR_VRC_CTA_INIT_COUNT
	.align		4
        /*0054*/ 	.byte	0x02, 0x4a
	.zero		1
	.zero		1


	//----- nvinfo : EIATTR_EXIT_INSTR_OFFSETS
	.align		4
        /*0058*/ 	.byte	0x04, 0x1c
        /*005a*/ 	.short	(.L_23 - .L_22)


	//   ....[0]....
.L_22:
        /*005c*/ 	.word	0x00000090


	//   ....[1]....
        /*0060*/ 	.word	0x00000310


	//----- nvinfo : EIATTR_CRS_STACK_SIZE
	.align		4
.L_23:
        /*0064*/ 	.byte	0x04, 0x1e
        /*0066*/ 	.short	(.L_25 - .L_24)
.L_24:
        /*0068*/ 	.word	0x00000000


	//----- nvinfo : EIATTR_CBANK_PARAM_SIZE
	.align		4
.L_25:
        /*006c*/ 	.byte	0x03, 0x19
        /*006e*/ 	.short	0x0020


	//----- nvinfo : EIATTR_PARAM_CBANK
	.align		4
        /*0070*/ 	.byte	0x04, 0x0a
        /*0072*/ 	.short	(.L_27 - .L_26)
	.align		4
.L_26:
        /*0074*/ 	.word	index@(.nv.constant0._Z14negativeDetectPiS_iPb)
        /*0078*/ 	.short	0x0380
        /*007a*/ 	.short	0x0020


	//----- nvinfo : EIATTR_SW_WAR
	.align		4
.L_27:
        /*007c*/ 	.byte	0x04, 0x36
        /*007e*/ 	.short	(.L_29 - .L_28)
.L_28:
        /*0080*/ 	.word	0x00000008
.L_29:


//--------------------- .nv.info._Z10updateDistPiS_iPb --------------------------
	.section	.nv.info._Z10updateDistPiS_iPb,"",@"SHT_CUDA_INFO"
	.sectionflags	@""
	.align	4


	//----- nvinfo : EIATTR_CUDA_API_VERSION
	.align		4
        /*0000*/ 	.byte	0x04, 0x37
        /*0002*/ 	.short	(.L_31 - .L_30)
.L_30:
        /*0004*/ 	.word	0x00000082


	//----- nvinfo : EIATTR_KPARAM_INFO
	.align		4
.L_31:
        /*0008*/ 	.byte	0x04, 0x17
        /*000a*/ 	.short	(.L_33 - .L_32)
.L_32:
        /*000c*/ 	.word	0x00000000
        /*0010*/ 	.short	0x0003
        /*0012*/ 	.short	0x0018
        /*0014*/ 	.byte	0x00, 0xf5, 0x21, 0x00


	//----- nvinfo : EIATTR_KPARAM_INFO
	.align		4
.L_33:
        /*0018*/ 	.byte	0x04, 0x17
        /*001a*/ 	.short	(.L_35 - .L_34)
.L_34:
        /*001c*/ 	.word	0x00000000
        /*0020*/ 	.short	0x0002
        /*0022*/ 	.short	0x0010
        /*0024*/ 	.byte	0x00, 0xf0, 0x11, 0x00


	//----- nvinfo : EIATTR_KPARAM_INFO
	.align		4
.L_35:
        /*0028*/ 	.byte	0x04, 0x17
        /*002a*/ 	.short	(.L_37 - .L_36)
.L_36:
        /*002c*/ 	.word	0x00000000
        /*0030*/ 	.short	0x0001
        /*0032*/ 	.short	0x0008
        /*0034*/ 	.byte	0x00, 0xf5, 0x21, 0x00


	//----- nvinfo : EIATTR_KPARAM_INFO
	.align		4
.L_37:
        /*0038*/ 	.byte	0x04, 0x17
        /*003a*/ 	.short	(.L_39 - .L_38)
.L_38:
        /*003c*/ 	.word	0x00000000
        /*0040*/ 	.short	0x0000
        /*0042*/ 	.short	0x0000
        /*0044*/ 	.byte	0x00, 0xf5, 0x21, 0x00


	//----- nvinfo : EIATTR_SPARSE_MMA_MASK
	.align		4
.L_39:
        /*0048*/ 	.byte	0x03, 0x50
        /*004a*/ 	.short	0x0000


	//----- nvinfo : EIATTR_MAXREG_COUNT
	.align		4
        /*004c*/ 	.byte	0x03, 0x1b
        /*004e*/ 	.short	0x00ff


	//----- nvinfo : EIATTR_MERCURY_ISA_VERSION
	.align		4
        /*0050*/ 	.byte	0x03, 0x5f
        /*0052*/ 	.short	0x0101


	//----- nvinfo : EIATTR_VRC_CTA_INIT_COUNT
	.align		4
        /*0054*/ 	.byte	0x02, 0x4a
	.zero		1
	.zero		1


	//----- nvinfo : EIATTR_EXIT_INSTR_OFFSETS
	.align		4
        /*0058*/ 	.byte	0x04, 0x1c
        /*005a*/ 	.short	(.L_41 - .L_40)


	//   ....[0]....
.L_40:
        /*005c*/ 	.word	0x00000090


	//   ....[1]....
        /*0060*/ 	.word	0x00000310


	//----- nvinfo : EIATTR_CRS_STACK_SIZE
	.align		4
.L_41:
        /*0064*/ 	.byte	0x04, 0x1e
        /*0066*/ 	.short	(.L_43 - .L_42)
.L_42:
        /*0068*/ 	.word	0x00000000


	//----- nvinfo : EIATTR_CBANK_PARAM_SIZE
	.align		4
.L_43:
        /*006c*/ 	.byte	0x03, 0x19
        /*006e*/ 	.short	0x0020


	//----- nvinfo : EIATTR_PARAM_CBANK
	.align		4
        /*0070*/ 	.byte	0x04, 0x0a
        /*0072*/ 	.short	(.L_45 - .L_44)
	.align		4
.L_44:
        /*0074*/ 	.word	index@(.nv.constant0._Z10updateDistPiS_iPb)
        /*0078*/ 	.short	0x0380
        /*007a*/ 	.short	0x0020


	//----- nvinfo : EIATTR_SW_WAR
	.align		4
.L_45:
        /*007c*/ 	.byte	0x04, 0x36
        /*007e*/ 	.short	(.L_47 - .L_46)
.L_46:
        /*0080*/ 	.word	0x00000008
.L_47:


//--------------------- .nv.callgraph             --------------------------
	.section	.nv.callgraph,"",@"SHT_CUDA_CALLGRAPH"
	.align	4
	.sectionentsize	8
	.align		4
        /*0000*/ 	.word	0x00000000
	.align		4
        /*0004*/ 	.word	0xffffffff
	.align		4
        /*0008*/ 	.word	0x00000000
	.align		4
        /*000c*/ 	.word	0xfffffffe
	.align		4
        /*0010*/ 	.word	0x00000000
	.align		4
        /*0014*/ 	.word	0xfffffffd
	.align		4
        /*0018*/ 	.word	0x00000000
	.align		4
        /*001c*/ 	.word	0xfffffffc


//--------------------- .text._Z14negativeDetectPiS_iPb --------------------------
	.section	.text._Z14negativeDetectPiS_iPb,"ax",@progbits
	.align	128
        .global         _Z14negativeDetectPiS_iPb
        .type           _Z14negativeDetectPiS_iPb,@function
        .size           _Z14negativeDetectPiS_iPb,(.L_x_14 - _Z14negativeDetectPiS_iPb)
        .other          _Z14negativeDetectPiS_iPb,@"STO_CUDA_ENTRY STV_DEFAULT"
_Z14negativeDetectPiS_iPb:
.text._Z14negativeDetectPiS_iPb:
[----:B------:R-:W-:Y:S08]  /*0000*/  LDC R1, c[0x0][0x37c] ;  /* 0x0000df00ff017b82 */ /* 0x000ff00000000800 */
[----:B------:R-:W0:Y:S01]  /*0010*/  LDC R0, c[0x0][0x390] ;  /* 0x0000e400ff007b82 */ /* 0x000e220000000800 */
[----:B------:R-:W1:Y:S01]  /*0020*/  LDCU.64 UR6, c[0x0][0x358] ;  /* 0x00006b00ff0677ac */ /* 0x000e620008000a00 */
[----:B------:R-:W2:Y:S01]  /*0030*/  S2R R3, SR_TID.X ;  /* 0x0000000000037919 */ /* 0x000ea20000002100 */
[----:B------:R-:W3:Y:S05]  /*0040*/  LDCU UR5, c[0x0][0x360] ;  /* 0x00006c00ff0577ac */ /* 0x000eea0008000800 */
[----:B------:R-:W1:Y:S01]  /*0050*/  LDC.64 R4, c[0x0][0x398] ;  /* 0x0000e600ff047b82 */ /* 0x000e620000000a00 */
[----:B0-----:R-:W-:-:S02]  /*0060*/  ISETP.GE.AND P0, PT, R0, 0x1, PT ;  /* 0x000000010000780c */ /* 0x001fc40003f06270 */
[----:B------:R-:W0:Y:S01]  /*0070*/  S2R R0, SR_CTAID.X ;  /* 0x0000000000007919 */ /* 0x000e220000002500 */
[----:B-1----:R1:W-:Y:S10]  /*0080*/  STG.E.U8 desc[UR6][R4.64], RZ ;  /* 0x000000ff04007986 */ /* 0x0023f4000c101106 */
[----:B--23--:R-:W-:Y:S05]  /*0090*/  @!P0 EXIT ;  /* 0x000000000000894d */ /* 0x00cfea0003800000 */
[----:B------:R-:W2:Y:S01]  /*00a0*/  LDCU UR4, c[0x0][0x370] ;  /* 0x00006e00ff0477ac */ /* 0x000ea20008000800 */
[----:B0-----:R-:W-:Y:S02]  /*00b0*/  IMAD R0, R0, UR5, R3 ;  /* 0x0000000500007c24 */ /* 0x001fe4000f8e0203 */
[----:B------:R-:W-:Y:S01]  /*00c0*/  IMAD.MOV.U32 R13, RZ, RZ, RZ ;  /* 0x000000ffff0d7224 */ /* 0x000fe200078e00ff */
[----:B------:R-:W0:Y:S01]  /*00d0*/  LDCU UR8, c[0x0][0x390] ;  /* 0x00007200ff0877ac */ /* 0x000e220008000800 */
[----:B--2---:R-:W-:-:S12]  /*00e0*/  UIMAD UR4, UR5, UR4, URZ ;  /* 0x00000004050472a4 */ /* 0x004fd8000f8e02ff */
.L_x_5:
[----:B------:R-:W2:Y:S01]  /*00f0*/  LDCU UR5, c[0x0][0x390] ;  /* 0x00007200ff0577ac */ /* 0x000ea20008000800 */
[----:B------:R-:W-:Y:S01]  /*0100*/  BSSY.RECONVERGENT B0, `(.L_x_0) ;  /* 0x000001d000007945 */ /* 0x000fe20003800200 */
[----:B--2---:R-:W-:-:S05]  /*0110*/  IMAD.U32 R15, RZ, RZ, UR5 ;  /* 0x00000005ff0f7e24 */ /* 0x004fca000f8e00ff */
[----:B------:R-:W-:-:S13]  /*0120*/  ISETP.GE.AND P0, PT, R0, R15, PT ;  /* 0x0000000f0000720c */ /* 0x000fda0003f06270 */
[----:B---3--:R-:W-:Y:S05]  /*0130*/  @P0 BRA `(.L_x_1) ;  /* 0x0000000000640947 */ /* 0x008fea0003800000 */
[----:B------:R-:W2:Y:S01]  /*0140*/  LDC.64 R6, c[0x0][0x380] ;  /* 0x0000e000ff067b82 */ /* 0x000ea20000000a00 */
[----:B------:R-:W-:-:S07]  /*0150*/  MOV R12, R0 ;  /* 0x00000000000c7202 */ /* 0x000fce0000000f00 */
[----:B------:R-:W3:Y:S08]  /*0160*/  LDC.64 R2, c[0x0][0x380] ;  /* 0x0000e000ff027b82 */ /* 0x000ef00000000a00 */
[----:B-1----:R-:W1:Y:S01]  /*0170*/  LDC.64 R4, c[0x0][0x388] ;  /* 0x0000e200ff047b82 */ /* 0x002e620000000a00 */
[----:B--2---:R-:W-:-:S07]  /*0180*/  IMAD.WIDE.U32 R6, R13, 0x4, R6 ;  /* 0x000000040d067825 */ /* 0x004fce00078e0006 */
.L_x_4:
[----:B0-----:R-:W-:-:S04]  /*0190*/  IMAD.U32 R15, RZ, RZ, UR8 ;  /* 0x00000008ff0f7e24 */ /* 0x001fc8000f8e00ff */
[----:B------:R-:W-:-:S04]  /*01a0*/  IMAD R9, R13, R15, R12 ;  /* 0x0000000f0d097224 */ /* 0x000fc800078e020c */
[----:B-1----:R-:W-:-:S05]  /*01b0*/  IMAD.WIDE R8, R9, 0x4, R4 ;  /* 0x0000000409087825 */ /* 0x002fca00078e0204 */
[----:B------:R-:W2:Y:S01]  /*01c0*/  LDG.E R11, desc[UR6][R8.64] ;  /* 0x00000006080b7981 */ /* 0x000ea2000c1e1900 */
[----:B------:R-:W-:Y:S01]  /*01d0*/  BSSY.RECONVERGENT B1, `(.L_x_2) ;  /* 0x000000c000017945 */ /* 0x000fe20003800200 */
[----:B--2---:R-:W-:-:S13]  /*01e0*/  ISETP.GT.AND P0, PT, R11, 0xf423f, PT ;  /* 0x000f423f0b00780c */ /* 0x004fda0003f04270 */
[----:B------:R-:W-:Y:S05]  /*01f0*/  @P0 BRA `(.L_x_3) ;  /* 0x0000000000240947 */ /* 0x000fea0003800000 */
[----:B---3--:R-:W-:Y:S01]  /*0200*/  IMAD.WIDE R8, R12, 0x4, R2 ;  /* 0x000000040c087825 */ /* 0x008fe200078e0202 */
[----:B------:R-:W2:Y:S05]  /*0210*/  LDG.E R10, desc[UR6][R6.64] ;  /* 0x00000006060a7981 */ /* 0x000eaa000c1e1900 */
[----:B------:R-:W3:Y:S01]  /*0220*/  LDG.E R9, desc[UR6][R8.64] ;  /* 0x0000000608097981 */ /* 0x000ee2000c1e1900 */
[----:B------:R-:W-:Y:S01]  /*0230*/  IMAD.MOV.U32 R14, RZ, RZ, 0x1 ;  /* 0x00000001ff0e7424 */ /* 0x000fe200078e00ff */
[----:B--2---:R-:W-:-:S04]  /*0240*/  IADD3 R10, PT, PT, R11, R10, RZ ;  /* 0x0000000a0b0a7210 */ /* 0x004fc80007ffe0ff */
[----:B---3--:R-:W-:-:S13]  /*0250*/  ISETP.GE.AND P0, PT, R10, R9, PT ;  /* 0x000000090a00720c */ /* 0x008fda0003f06270 */
[----:B------:R-:W0:Y:S01]  /*0260*/  @!P0 LDC.64 R10, c[0x0][0x398] ;  /* 0x0000e600ff0a8b82 */ /* 0x000e220000000a00 */
[----:B------:R-:W-:-:S05]  /*0270*/  @!P0 PRMT R9, R14, 0x7610, R9 ;  /* 0x000076100e098816 */ /* 0x000fca0000000009 */
[----:B0-----:R0:W-:Y:S02]  /*0280*/  @!P0 STG.E.U8 desc[UR6][R10.64], R9 ;  /* 0x000000090a008986 */ /* 0x0011e4000c101106 */
.L_x_3:
[----:B------:R-:W-:Y:S05]  /*0290*/  BSYNC.RECONVERGENT B1 ;  /* 0x0000000000017941 */ /* 0x000fea0003800200 */
.L_x_2:
[----:B------:R-:W-:-:S04]  /*02a0*/  IADD3 R12, PT, PT, R12, UR4, RZ ;  /* 0x000000040c0c7c10 */ /* 0x000fc8000fffe0ff */
[----:B------:R-:W-:-:S13]  /*02b0*/  ISETP.GE.AND P0, PT, R12, R15, PT ;  /* 0x0000000f0c00720c */ /* 0x000fda0003f06270 */
[----:B------:R-:W-:Y:S05]  /*02c0*/  @!P0 BRA `(.L_x_4) ;  /* 0xfffffffc00b08947 */ /* 0x000fea000383ffff */
.L_x_1:
[----:B0-----:R-:W-:Y:S05]  /*02d0*/  BSYNC.RECONVERGENT B0 ;  /* 0x0000000000007941 */ /* 0x001fea0003800200 */
.L_x_0:
[----:B------:R-:W-:-:S05]  /*02e0*/  VIADD R13, R13, 0x1 ;  /* 0x000000010d0d7836 */ /* 0x000fca0000000000 */
[----:B------:R-:W-:-:S13]  /*02f0*/  ISETP.NE.AND P0, PT, R13, R15, PT ;  /* 0x0000000f0d00720c */ /* 0x000fda0003f05270 */
[----:B------:R-:W-:Y:S05]  /*0300*/  @P0 BRA `(.L_x_5) ;  /* 0xfffffffc00780947 */ /* 0x000fea000383ffff */
[----:B------:R-:W-:Y:S05]  /*0310*/  EXIT ;  /* 0x000000000000794d */ /* 0x000fea0003800000 */
.L_x_6:
[----:B------:R-:W-:-:S00]  /*0320*/  BRA `(.L_x_6) ;  /* 0xfffffffc00fc7947 */ /* 0x000fc0000383ffff */
[----:B------:R-:W-:-:S00]  /*0330*/  NOP ;  /* 0x0000000000007918 */ /* 0x000fc00000000000 */
        /* <DEDUP_REMOVED lines=12> */
.L_x_14:


//--------------------- .text._Z10updateDistPiS_iPb --------------------------
	.section	.text._Z10updateDistPiS_iPb,"ax",@progbits
	.align	128
        .global         _Z10updateDistPiS_iPb
        .type           _Z10updateDistPiS_iPb,@function
        .size           _Z10updateDistPiS_iPb,(.L_x_15 - _Z10updateDistPiS_iPb)
        .other          _Z10updateDistPiS_iPb,@"STO_CUDA_ENTRY STV_DEFAULT"
_Z10updateDistPiS_iPb:
.text._Z10updateDistPiS_iPb:
        /* <DEDUP_REMOVED lines=15> */
.L_x_12:
[----:B--2---:R-:W2:Y:S01]  /*00f0*/  LDCU UR5, c[0x0][0x390] ;  /* 0x00007200ff0577ac */ /* 0x004ea20008000800 */
[----:B------:R-:W-:Y:S01]  /*0100*/  BSSY.RECONVERGENT B0, `(.L_x_7) ;  /* 0x000001d000007945 */ /* 0x000fe20003800200 */
[----:B--2---:R-:W-:-:S05]  /*0110*/  IMAD.U32 R17, RZ, RZ, UR5 ;  /* 0x00000005ff117e24 */ /* 0x004fca000f8e00ff */
[----:B------:R-:W-:-:S13]  /*0120*/  ISETP.GE.AND P0, PT, R0, R17, PT ;  /* 0x000000110000720c */ /* 0x000fda0003f06270 */
[----:B------:R-:W-:Y:S05]  /*0130*/  @P0 BRA `(.L_x_8) ;  /* 0x0000000000640947 */ /* 0x000fea0003800000 */
[----:B------:R-:W2:Y:S01]  /*0140*/  LDC.64 R6, c[0x0][0x380] ;  /* 0x0000e000ff067b82 */ /* 0x000ea20000000a00 */
[----:B------:R-:W-:-:S07]  /*0150*/  MOV R12, R0 ;  /* 0x00000000000c7202 */ /* 0x000fce0000000f00 */
[----:B-1----:R-:W1:Y:S08]  /*0160*/  LDC.64 R4, c[0x0][0x380] ;  /* 0x0000e000ff047b82 */ /* 0x002e700000000a00 */
[----:B------:R-:W3:Y:S01]  /*0170*/  LDC.64 R2, c[0x0][0x388] ;  /* 0x0000e200ff027b82 */ /* 0x000ee20000000a00 */
[----:B--2---:R-:W-:-:S07]  /*0180*/  IMAD.WIDE.U32 R6, R13, 0x4, R6 ;  /* 0x000000040d067825 */ /* 0x004fce00078e0006 */
.L_x_11:
[----:B0-----:R-:W-:-:S04]  /*0190*/  IMAD.U32 R17, RZ, RZ, UR8 ;  /* 0x00000008ff117e24 */ /* 0x001fc8000f8e00ff */
[----:B--2---:R-:W-:-:S04]  /*01a0*/  IMAD R9, R13, R17, R12 ;  /* 0x000000110d097224 */ /* 0x004fc800078e020c */
[----:B---3--:R-:W-:-:S05]  /*01b0*/  IMAD.WIDE R8, R9, 0x4, R2 ;  /* 0x0000000409087825 */ /* 0x008fca00078e0202 */
[----:B------:R-:W2:Y:S01]  /*01c0*/  LDG.E R15, desc[UR6][R8.64] ;  /* 0x00000006080f7981 */ /* 0x000ea2000c1e1900 */
[----:B------:R-:W-:Y:S01]  /*01d0*/  BSSY.RECONVERGENT B1, `(.L_x_9) ;  /* 0x000000c000017945 */ /* 0x000fe20003800200 */
[----:B--2---:R-:W-:-:S13]  /*01e0*/  ISETP.GT.AND P0, PT, R15, 0xf423f, PT ;  /* 0x000f423f0f00780c */ /* 0x004fda0003f04270 */
[----:B------:R-:W-:Y:S05]  /*01f0*/  @P0 BRA `(.L_x_10) ;  /* 0x0000000000240947 */ /* 0x000fea0003800000 */
[----:B-1----:R-:W-:Y:S01]  /*0200*/  IMAD.WIDE R8, R12, 0x4, R4 ;  /* 0x000000040c087825 */ /* 0x002fe200078e0204 */
[----:B------:R-:W2:Y:S04]  /*0210*/  LDG.E R10, desc[UR6][R6.64] ;  /* 0x00000006060a7981 */ /* 0x000ea8000c1e1900 */
[----:B------:R-:W3:Y:S01]  /*0220*/  LDG.E R11, desc[UR6][R8.64] ;  /* 0x00000006080b7981 */ /* 0x000ee2000c1e1900 */
[----:B------:R-:W-:Y:S01]  /*0230*/  IMAD.MOV.U32 R14, RZ, RZ, 0x1 ;  /* 0x00000001ff0e7424 */ /* 0x000fe200078e00ff */
[----:B--2---:R-:W-:-:S04]  /*0240*/  IADD3 R15, PT, PT, R15, R10, RZ ;  /* 0x0000000a0f0f7210 */ /* 0x004fc80007ffe0ff */
[----:B---3--:R-:W-:-:S13]  /*0250*/  ISETP.GE.AND P0, PT, R15, R11, PT ;  /* 0x0000000b0f00720c */ /* 0x008fda0003f06270 */
[----:B------:R-:W0:Y:S01]  /*0260*/  @!P0 LDC.64 R10, c[0x0][0x398] ;  /* 0x0000e600ff0a8b82 */ /* 0x000e220000000a00 */
[----:B------:R2:W-:Y:S04]  /*0270*/  @!P0 STG.E desc[UR6][R8.64], R15 ;  /* 0x0000000f08008986 */ /* 0x0005e8000c101906 */
[----:B0-----:R2:W-:Y:S02]  /*0280*/  @!P0 STG.E.U8 desc[UR6][R10.64], R14 ;  /* 0x0000000e0a008986 */ /* 0x0015e4000c101106 */
.L_x_10:
[----:B------:R-:W-:Y:S05]  /*0290*/  BSYNC.RECONVERGENT B1 ;  /* 0x0000000000017941 */ /* 0x000fea0003800200 */
.L_x_9:
[----:B------:R-:W-:-:S04]  /*02a0*/  IADD3 R12, PT, PT, R12, UR4, RZ ;  /* 0x000000040c0c7c10 */ /* 0x000fc8000fffe0ff */
[----:B------:R-:W-:-:S13]  /*02b0*/  ISETP.GE.AND P0, PT, R12, R17, PT ;  /* 0x000000110c00720c */ /* 0x000fda0003f06270 */
[----:B------:R-:W-:Y:S05]  /*02c0*/  @!P0 BRA `(.L_x_11) ;  /* 0xfffffffc00b08947 */ /* 0x000fea000383ffff */
.L_x_8:
[----:B0-----:R-:W-:Y:S05]  /*02d0*/  BSYNC.RECONVERGENT B0 ;  /* 0x0000000000007941 */ /* 0x001fea0003800200 */
.L_x_7:
[----:B------:R-:W-:-:S04]  /*02e0*/  IADD3 R13, PT, PT, R13, 0x1, RZ ;  /* 0x000000010d0d7810 */ /* 0x000fc80007ffe0ff */
[----:B------:R-:W-:-:S13]  /*02f0*/  ISETP.NE.AND P0, PT, R13, R17, PT ;  /* 0x000000110d00720c */ /* 0x000fda0003f05270 */
[----:B------:R-:W-:Y:S05]  /*0300*/  @P0 BRA `(.L_x_12) ;  /* 0xfffffffc00780947 */ /* 0x000fea000383ffff */
[----:B------:R-:W-:Y:S05]  /*0310*/  EXIT ;  /* 0x000000000000794d */ /* 0x000fea0003800000 */
.L_x_13:
        /* <DEDUP_REMOVED lines=14> */
.L_x_15:


//--------------------- .nv.shared.reserved.0     --------------------------
	.section	.nv.shared.reserved.0,"aw",@nobits
	.weak		__nv_reservedSMEM_offset_0_alias
	.size		__nv_reservedSMEM_offset_0_alias, 0, 64
	.other		__nv_reservedSMEM_offset_0_alias,@"STO_CUDA_RESERVED_SHARED STV_DEFAULT"
__nv_reservedSMEM_offset_0_alias:
	.zero		0
	.zero		64


//--------------------- .nv.constant0._Z14negativeDetectPiS_iPb --------------------------
	.section	.nv.constant0._Z14negativeDetectPiS_iPb,"a",@progbits
	.sectionflags	@""
	.align	4
.nv.constant0._Z14negativeDetectPiS_iPb:
	.zero		928


//--------------------- .nv.constant0._Z10updateDistPiS_iPb --------------------------
	.section	.nv.constant0._Z10updateDistPiS_iPb,"a",@progbits
	.sectionflags	@""
	.align	4
.nv.constant0._Z10updateDistPiS_iPb:
	.zero		928


//--------------------- SYMBOLS --------------------------

	.type		.nv.reservedSmem.offset0,@object
	.size		.nv.reservedSmem.offset0,0x4
